//
// Generated by NVIDIA NVVM Compiler
//
// Compiler Build ID: CL-36424714
// Cuda compilation tools, release 13.0, V13.0.88
// Based on NVVM 20.0.0
//

.version 9.0
.target sm_100
.address_size 64

	// .globl	_Z17convolutionKernelPiS_S_iii
// _ZZ17convolutionKernelPiS_S_iiiE9ds_kernel has been demoted

.visible .entry _Z17convolutionKernelPiS_S_iii(
	.param .u64 .ptr .align 1 _Z17convolutionKernelPiS_S_iii_param_0,
	.param .u64 .ptr .align 1 _Z17convolutionKernelPiS_S_iii_param_1,
	.param .u64 .ptr .align 1 _Z17convolutionKernelPiS_S_iii_param_2,
	.param .u32 _Z17convolutionKernelPiS_S_iii_param_3,
	.param .u32 _Z17convolutionKernelPiS_S_iii_param_4,
	.param .u32 _Z17convolutionKernelPiS_S_iii_param_5
)
{
	.reg .pred 	%p<16>;
	.reg .b32 	%r<188>;
	.reg .b64 	%rd<20>;
	// demoted variable
	.shared .align 4 .b8 _ZZ17convolutionKernelPiS_S_iiiE9ds_kernel[4096];
	ld.param.u64 	%rd6, [_Z17convolutionKernelPiS_S_iii_param_0];
	ld.param.u64 	%rd4, [_Z17convolutionKernelPiS_S_iii_param_1];
	ld.param.u64 	%rd5, [_Z17convolutionKernelPiS_S_iii_param_2];
	ld.param.u32 	%r46, [_Z17convolutionKernelPiS_S_iii_param_3];
	ld.param.u32 	%r47, [_Z17convolutionKernelPiS_S_iii_param_4];
	ld.param.u32 	%r48, [_Z17convolutionKernelPiS_S_iii_param_5];
	cvta.to.global.u64 	%rd1, %rd6;
	sub.s32 	%r1, %r47, %r48;
	mov.u32 	%r49, %ctaid.y;
	mov.u32 	%r50, %ctaid.x;
	mov.u32 	%r2, %tid.y;
	mov.u32 	%r3, %tid.x;
	shl.b32 	%r51, %r49, 5;
	add.s32 	%r4, %r51, %r2;
	shl.b32 	%r52, %r50, 5;
	add.s32 	%r5, %r52, %r3;
	max.s32 	%r53, %r2, %r3;
	setp.ge.s32 	%p1, %r53, %r48;
	@%p1 bra 	$L__BB0_2;
	cvta.to.global.u64 	%rd7, %rd5;
	mad.lo.s32 	%r54, %r48, %r2, %r3;
	mul.wide.u32 	%rd8, %r54, 4;
	add.s64 	%rd9, %rd7, %rd8;
	ld.global.u32 	%r55, [%rd9];
	shl.b32 	%r56, %r2, 7;
	mov.u32 	%r57, _ZZ17convolutionKernelPiS_S_iiiE9ds_kernel;
	add.s32 	%r58, %r57, %r56;
	shl.b32 	%r59, %r3, 2;
	add.s32 	%r60, %r58, %r59;
	st.shared.u32 	[%r60], %r55;
$L__BB0_2:
	bar.sync 	0;
	sub.s32 	%r61, %r46, %r48;
	setp.gt.s32 	%p2, %r4, %r61;
	setp.gt.s32 	%p3, %r5, %r1;
	or.pred  	%p4, %p2, %p3;
	@%p4 bra 	$L__BB0_20;
	setp.lt.s32 	%p5, %r48, 1;
	mov.b32 	%r186, 0;
	@%p5 bra 	$L__BB0_19;
	and.b32  	%r6, %r48, 15;
	add.s32 	%r7, %r6, -1;
	and.b32  	%r8, %r48, 7;
	add.s32 	%r9, %r8, -1;
	and.b32  	%r10, %r48, 2147483632;
	and.b32  	%r11, %r48, 3;
	neg.s32 	%r12, %r10;
	add.s64 	%rd2, %rd1, 32;
	mov.b32 	%r171, 0;
	mov.u32 	%r186, %r171;
$L__BB0_5:
	setp.lt.u32 	%p6, %r48, 16;
	add.s32 	%r66, %r171, %r4;
	mad.lo.s32 	%r15, %r66, %r47, %r5;
	mov.b32 	%r181, 0;
	@%p6 bra 	$L__BB0_8;
	shl.b32 	%r67, %r171, 7;
	mov.u32 	%r68, _ZZ17convolutionKernelPiS_S_iiiE9ds_kernel;
	add.s32 	%r69, %r68, %r67;
	add.s32 	%r173, %r69, 32;
	mov.u32 	%r174, %r15;
	mov.u32 	%r175, %r12;
$L__BB0_7:
	.pragma "nounroll";
	mul.wide.s32 	%rd10, %r174, 4;
	add.s64 	%rd11, %rd2, %rd10;
	ld.global.u32 	%r70, [%rd11+-32];
	ld.shared.u32 	%r71, [%r173+-32];
	mad.lo.s32 	%r72, %r71, %r70, %r186;
	ld.global.u32 	%r73, [%rd11+-28];
	ld.shared.u32 	%r74, [%r173+-28];
	mad.lo.s32 	%r75, %r74, %r73, %r72;
	ld.global.u32 	%r76, [%rd11+-24];
	ld.shared.u32 	%r77, [%r173+-24];
	mad.lo.s32 	%r78, %r77, %r76, %r75;
	ld.global.u32 	%r79, [%rd11+-20];
	ld.shared.u32 	%r80, [%r173+-20];
	mad.lo.s32 	%r81, %r80, %r79, %r78;
	ld.global.u32 	%r82, [%rd11+-16];
	ld.shared.u32 	%r83, [%r173+-16];
	mad.lo.s32 	%r84, %r83, %r82, %r81;
	ld.global.u32 	%r85, [%rd11+-12];
	ld.shared.u32 	%r86, [%r173+-12];
	mad.lo.s32 	%r87, %r86, %r85, %r84;
	ld.global.u32 	%r88, [%rd11+-8];
	ld.shared.u32 	%r89, [%r173+-8];
	mad.lo.s32 	%r90, %r89, %r88, %r87;
	ld.global.u32 	%r91, [%rd11+-4];
	ld.shared.u32 	%r92, [%r173+-4];
	mad.lo.s32 	%r93, %r92, %r91, %r90;
	ld.global.u32 	%r94, [%rd11];
	ld.shared.u32 	%r95, [%r173];
	mad.lo.s32 	%r96, %r95, %r94, %r93;
	ld.global.u32 	%r97, [%rd11+4];
	ld.shared.u32 	%r98, [%r173+4];
	mad.lo.s32 	%r99, %r98, %r97, %r96;
	ld.global.u32 	%r100, [%rd11+8];
	ld.shared.u32 	%r101, [%r173+8];
	mad.lo.s32 	%r102, %r101, %r100, %r99;
	ld.global.u32 	%r103, [%rd11+12];
	ld.shared.u32 	%r104, [%r173+12];
	mad.lo.s32 	%r105, %r104, %r103, %r102;
	ld.global.u32 	%r106, [%rd11+16];
	ld.shared.u32 	%r107, [%r173+16];
	mad.lo.s32 	%r108, %r107, %r106, %r105;
	ld.global.u32 	%r109, [%rd11+20];
	ld.shared.u32 	%r110, [%r173+20];
	mad.lo.s32 	%r111, %r110, %r109, %r108;
	ld.global.u32 	%r112, [%rd11+24];
	ld.shared.u32 	%r113, [%r173+24];
	mad.lo.s32 	%r114, %r113, %r112, %r111;
	ld.global.u32 	%r115, [%rd11+28];
	ld.shared.u32 	%r116, [%r173+28];
	mad.lo.s32 	%r186, %r116, %r115, %r114;
	add.s32 	%r175, %r175, 16;
	add.s32 	%r174, %r174, 16;
	add.s32 	%r173, %r173, 64;
	setp.ne.s32 	%p7, %r175, 0;
	mov.u32 	%r181, %r10;
	@%p7 bra 	$L__BB0_7;
$L__BB0_8:
	setp.eq.s32 	%p8, %r6, 0;
	@%p8 bra 	$L__BB0_18;
	shl.b32 	%r118, %r171, 7;
	mov.u32 	%r119, _ZZ17convolutionKernelPiS_S_iiiE9ds_kernel;
	add.s32 	%r28, %r119, %r118;
	setp.lt.u32 	%p9, %r7, 7;
	@%p9 bra 	$L__BB0_11;
	add.s32 	%r120, %r15, %r181;
	mul.wide.s32 	%rd12, %r120, 4;
	add.s64 	%rd13, %rd1, %rd12;
	ld.global.u32 	%r121, [%rd13];
	shl.b32 	%r122, %r181, 2;
	add.s32 	%r123, %r28, %r122;
	ld.shared.u32 	%r124, [%r123];
	mad.lo.s32 	%r125, %r124, %r121, %r186;
	ld.global.u32 	%r126, [%rd13+4];
	ld.shared.u32 	%r127, [%r123+4];
	mad.lo.s32 	%r128, %r127, %r126, %r125;
	ld.global.u32 	%r129, [%rd13+8];
	ld.shared.u32 	%r130, [%r123+8];
	mad.lo.s32 	%r131, %r130, %r129, %r128;
	ld.global.u32 	%r132, [%rd13+12];
	ld.shared.u32 	%r133, [%r123+12];
	mad.lo.s32 	%r134, %r133, %r132, %r131;
	ld.global.u32 	%r135, [%rd13+16];
	ld.shared.u32 	%r136, [%r123+16];
	mad.lo.s32 	%r137, %r136, %r135, %r134;
	ld.global.u32 	%r138, [%rd13+20];
	ld.shared.u32 	%r139, [%r123+20];
	mad.lo.s32 	%r140, %r139, %r138, %r137;
	ld.global.u32 	%r141, [%rd13+24];
	ld.shared.u32 	%r142, [%r123+24];
	mad.lo.s32 	%r143, %r142, %r141, %r140;
	ld.global.u32 	%r144, [%rd13+28];
	ld.shared.u32 	%r145, [%r123+28];
	mad.lo.s32 	%r186, %r145, %r144, %r143;
	add.s32 	%r181, %r181, 8;
$L__BB0_11:
	setp.eq.s32 	%p10, %r8, 0;
	@%p10 bra 	$L__BB0_18;
	setp.lt.u32 	%p11, %r9, 3;
	@%p11 bra 	$L__BB0_14;
	add.s32 	%r147, %r15, %r181;
	mul.wide.s32 	%rd14, %r147, 4;
	add.s64 	%rd15, %rd1, %rd14;
	ld.global.u32 	%r148, [%rd15];
	shl.b32 	%r149, %r181, 2;
	add.s32 	%r150, %r28, %r149;
	ld.shared.u32 	%r151, [%r150];
	mad.lo.s32 	%r152, %r151, %r148, %r186;
	ld.global.u32 	%r153, [%rd15+4];
	ld.shared.u32 	%r154, [%r150+4];
	mad.lo.s32 	%r155, %r154, %r153, %r152;
	ld.global.u32 	%r156, [%rd15+8];
	ld.shared.u32 	%r157, [%r150+8];
	mad.lo.s32 	%r158, %r157, %r156, %r155;
	ld.global.u32 	%r159, [%rd15+12];
	ld.shared.u32 	%r160, [%r150+12];
	mad.lo.s32 	%r186, %r160, %r159, %r158;
	add.s32 	%r181, %r181, 4;
$L__BB0_14:
	setp.eq.s32 	%p12, %r11, 0;
	@%p12 bra 	$L__BB0_18;
	setp.eq.s32 	%p13, %r11, 1;
	add.s32 	%r161, %r15, %r181;
	mul.wide.s32 	%rd16, %r161, 4;
	add.s64 	%rd3, %rd1, %rd16;
	ld.global.u32 	%r162, [%rd3];
	shl.b32 	%r163, %r181, 2;
	add.s32 	%r39, %r28, %r163;
	ld.shared.u32 	%r164, [%r39];
	mad.lo.s32 	%r186, %r164, %r162, %r186;
	@%p13 bra 	$L__BB0_18;
	setp.eq.s32 	%p14, %r11, 2;
	ld.global.u32 	%r165, [%rd3+4];
	ld.shared.u32 	%r166, [%r39+4];
	mad.lo.s32 	%r186, %r166, %r165, %r186;
	@%p14 bra 	$L__BB0_18;
	ld.global.u32 	%r167, [%rd3+8];
	ld.shared.u32 	%r168, [%r39+8];
	mad.lo.s32 	%r186, %r168, %r167, %r186;
$L__BB0_18:
	add.s32 	%r171, %r171, 1;
	setp.ne.s32 	%p15, %r171, %r48;
	@%p15 bra 	$L__BB0_5;
$L__BB0_19:
	mad.lo.s32 	%r169, %r4, %r1, %r4;
	add.s32 	%r170, %r169, %r5;
	cvta.to.global.u64 	%rd17, %rd4;
	mul.wide.s32 	%rd18, %r170, 4;
	add.s64 	%rd19, %rd17, %rd18;
	st.global.u32 	[%rd19], %r186;
$L__BB0_20:
	ret;

}


// ===== COMPILED SASS (sm_100) =====

	.target	sm_100

	.elftype	@"ET_EXEC"


//--------------------- .note.nv.tkinfo           --------------------------
	.section	.note.nv.tkinfo,"",@"SHT_NOTE"
	.sectionflags	@"SHF_NOTE_NV_TKINFO"
	.tkinfo
        /*0018*/ 	.word	0x00000002
        /*0030*/ 	.string	""
        /*0030*/ 	.string	"ptxas"
        /*0030*/ 	.string	"Cuda compilation tools, release 13.0, V13.0.88"
        /*0030*/ 	.string	"Build cuda_13.0.r13.0/compiler.36424714_0"
        /*0030*/ 	.string	"-arch sm_100 -m 64 "



//--------------------- .note.nv.cuinfo           --------------------------
	.section	.note.nv.cuinfo,"",@"SHT_NOTE"
	.sectionflags	@"SHF_NOTE_NV_CUINFO"
        /*0018*/ 	.short	0x0002
        /*001a*/ 	.short	0x0064
        /*001c*/ 	.short	0x0082
	.zero		2


//--------------------- .nv.info                  --------------------------
	.section	.nv.info,"",@"SHT_CUDA_INFO"
	.align	4


	//----- nvinfo : EIATTR_REGCOUNT
	.align		4
        /*0000*/ 	.byte	0x04, 0x2f
        /*0002*/ 	.short	(.L_1 - .L_0)
	.align		4
.L_0:
        /*0004*/ 	.word	index@(_Z17convolutionKernelPiS_S_iii)
        /*0008*/ 	.word	0x00000022


	//----- nvinfo : EIATTR_FRAME_SIZE
	.align		4
.L_1:
        /*000c*/ 	.byte	0x04, 0x11
        /*000e*/ 	.short	(.L_3 - .L_2)
	.align		4
.L_2:
        /*0010*/ 	.word	index@(_Z17convolutionKernelPiS_S_iii)
        /*0014*/ 	.word	0x00000000


	//----- nvinfo : EIATTR_MIN_STACK_SIZE
	.align		4
.L_3:
        /*0018*/ 	.byte	0x04, 0x12
        /*001a*/ 	.short	(.L_5 - .L_4)
	.align		4
.L_4:
        /*001c*/ 	.word	index@(_Z17convolutionKernelPiS_S_iii)
        /*0020*/ 	.word	0x00000000
.L_5:


//--------------------- .nv.compat                --------------------------
	.section	.nv.compat,"",@"SHT_CUDA_COMPAT_INFO"
	.align	4
        /*0000*/ 	.byte	0x02, 0x09, 0x00, 0x00, 0x02, 0x02, 0x01, 0x00, 0x02, 0x05, 0x05, 0x00, 0x03, 0x07, 0x01, 0x01
        /*0010*/ 	.byte	0x02, 0x03, 0x00, 0x00, 0x02, 0x06, 0x01, 0x00, 0x04, 0x0b, 0x08, 0x00, 0x09, 0x00, 0x00, 0x00
        /*0020*/ 	.byte	0x00, 0x00, 0x00, 0x00


//--------------------- .nv.info._Z17convolutionKernelPiS_S_iii --------------------------
	.section	.nv.info._Z17convolutionKernelPiS_S_iii,"",@"SHT_CUDA_INFO"
	.sectionflags	@""
	.align	4


	//----- nvinfo : EIATTR_CUDA_API_VERSION
	.align		4
        /*0000*/ 	.byte	0x04, 0x37
        /*0002*/ 	.short	(.L_7 - .L_6)
.L_6:
        /*0004*/ 	.word	0x00000082


	//----- nvinfo : EIATTR_KPARAM_INFO
	.align		4
.L_7:
        /*0008*/ 	.byte	0x04, 0x17
        /*000a*/ 	.short	(.L_9 - .L_8)
.L_8:
        /*000c*/ 	.word	0x00000000
        /*0010*/ 	.short	0x0005
        /*0012*/ 	.short	0x0020
        /*0014*/ 	.byte	0x00, 0xf0, 0x11, 0x00


	//----- nvinfo : EIATTR_KPARAM_INFO
	.align		4
.L_9:
        /*0018*/ 	.byte	0x04, 0x17
        /*001a*/ 	.short	(.L_11 - .L_10)
.L_10:
        /*001c*/ 	.word	0x00000000
        /*0020*/ 	.short	0x0004
        /*0022*/ 	.short	0x001c
        /*0024*/ 	.byte	0x00, 0xf0, 0x11, 0x00


	//----- nvinfo : EIATTR_KPARAM_INFO
	.align		4
.L_11:
        /*0028*/ 	.byte	0x04, 0x17
        /*002a*/ 	.short	(.L_13 - .L_12)
.L_12:
        /*002c*/ 	.word	0x00000000
        /*0030*/ 	.short	0x0003
        /*0032*/ 	.short	0x0018
        /*0034*/ 	.byte	0x00, 0xf0, 0x11, 0x00


	//----- nvinfo : EIATTR_KPARAM_INFO
	.align		4
.L_13:
        /*0038*/ 	.byte	0x04, 0x17
        /*003a*/ 	.short	(.L_15 - .L_14)
.L_14:
        /*003c*/ 	.word	0x00000000
        /*0040*/ 	.short	0x0002
        /*0042*/ 	.short	0x0010
        /*0044*/ 	.byte	0x00, 0xf5, 0x21, 0x00


	//----- nvinfo : EIATTR_KPARAM_INFO
	.align		4
.L_15:
        /*0048*/ 	.byte	0x04, 0x17
        /*004a*/ 	.short	(.L_17 - .L_16)
.L_16:
        /*004c*/ 	.word	0x00000000
        /*0050*/ 	.short	0x0001
        /*0052*/ 	.short	0x0008
        /*0054*/ 	.byte	0x00, 0xf5, 0x21, 0x00


	//----- nvinfo : EIATTR_KPARAM_INFO
	.align		4
.L_17:
        /*0058*/ 	.byte	0x04, 0x17
        /*005a*/ 	.short	(.L_19 - .L_18)
.L_18:
        /*005c*/ 	.word	0x00000000
        /*0060*/ 	.short	0x0000
        /*0062*/ 	.short	0x0000
        /*0064*/ 	.byte	0x00, 0xf5, 0x21, 0x00


	//----- nvinfo : EIATTR_SPARSE_MMA_MASK
	.align		4
.L_19:
        /*0068*/ 	.byte	0x03, 0x50
        /*006a*/ 	.short	0x0000


	//----- nvinfo : EIATTR_MAXREG_COUNT
	.align		4
        /*006c*/ 	.byte	0x03, 0x1b
        /*006e*/ 	.short	0x00ff


	//----- nvinfo : EIATTR_NUM_BARRIERS
	.align		4
        /*0070*/ 	.byte	0x02, 0x4c
        /*0072*/ 	.byte	0x01
	.zero		1


	//----- nvinfo : EIATTR_MERCURY_ISA_VERSION
	.align		4
        /*0074*/ 	.byte	0x03, 0x5f
        /*0076*/ 	.short	0x0101


	//----- nvinfo : EIATTR_UNUSED_LOAD_BYTE_OFFSET
	.align		4
        /*0078*/ 	.byte	0x04, 0x44
        /*007a*/ 	.short	(.L_21 - .L_20)


	//   ....[0]....
.L_20:
        /*007c*/ 	.word	0x00000a00
        /*0080*/ 	.word	0x00000fff


	//----- nvinfo : EIATTR_VRC_CTA_INIT_COUNT
	.align		4
.L_21:
        /*0084*/ 	.byte	0x02, 0x4a
	.zero		1
	.zero		1


	//----- nvinfo : EIATTR_EXIT_INSTR_OFFSETS
	.align		4
        /*0088*/ 	.byte	0x04, 0x1c
        /*008a*/ 	.short	(.L_23 - .L_22)


	//   ....[0]....
.L_22:
        /*008c*/ 	.word	0x000001c0


	//   ....[1]....
        /*0090*/ 	.word	0x00000b00


	//----- nvinfo : EIATTR_CBANK_PARAM_SIZE
	.align		4
.L_23:
        /*0094*/ 	.byte	0x03, 0x19
        /*0096*/ 	.short	0x0024


	//----- nvinfo : EIATTR_PARAM_CBANK
	.align		4
        /*0098*/ 	.byte	0x04, 0x0a
        /*009a*/ 	.short	(.L_25 - .L_24)
	.align		4
.L_24:
        /*009c*/ 	.word	index@(.nv.constant0._Z17convolutionKernelPiS_S_iii)
        /*00a0*/ 	.short	0x0380
        /*00a2*/ 	.short	0x0024


	//----- nvinfo : EIATTR_SW_WAR
	.align		4
.L_25:
        /*00a4*/ 	.byte	0x04, 0x36
        /*00a6*/ 	.short	(.L_27 - .L_26)
.L_26:
        /*00a8*/ 	.word	0x00000008
.L_27:


//--------------------- .nv.callgraph             --------------------------
	.section	.nv.callgraph,"",@"SHT_CUDA_CALLGRAPH"
	.align	4
	.sectionentsize	8
	.align		4
        /*0000*/ 	.word	0x00000000
	.align		4
        /*0004*/ 	.word	0xffffffff
	.align		4
        /*0008*/ 	.word	0x00000000
	.align		4
        /*000c*/ 	.word	0xfffffffe
	.align		4
        /*0010*/ 	.word	0x00000000
	.align		4
        /*0014*/ 	.word	0xfffffffd
	.align		4
        /*0018*/ 	.word	0x00000000
	.align		4
        /*001c*/ 	.word	0xfffffffc


//--------------------- .text._Z17convolutionKernelPiS_S_iii --------------------------
	.section	.text._Z17convolutionKernelPiS_S_iii,"ax",@progbits
	.align	128
        .global         _Z17convolutionKernelPiS_S_iii
        .type           _Z17convolutionKernelPiS_S_iii,@function
        .size           _Z17convolutionKernelPiS_S_iii,(.L_x_8 - _Z17convolutionKernelPiS_S_iii)
        .other          _Z17convolutionKernelPiS_S_iii,@"STO_CUDA_ENTRY STV_DEFAULT"
_Z17convolutionKernelPiS_S_iii:
.text._Z17convolutionKernelPiS_S_iii:
[----:B------:R-:W-:Y:S01]  /*0000*/  LDC R1, c[0x0][0x37c] ;  /* 0x0000df00ff017b82 */ /* 0x000fe20000000800 */
[----:B------:R-:W0:Y:S07]  /*0010*/  S2R R4, SR_TID.Y ;  /* 0x0000000000047919 */ /* 0x000e2e0000002200 */
[----:B------:R-:W1:Y:S01]  /*0020*/  LDC R11, c[0x0][0x3a0] ;  /* 0x0000e800ff0b7b82 */ /* 0x000e620000000800 */
[----:B------:R-:W2:Y:S01]  /*0030*/  LDCU.64 UR10, c[0x0][0x358] ;  /* 0x00006b00ff0a77ac */ /* 0x000ea20008000a00 */
[----:B------:R-:W0:Y:S01]  /*0040*/  S2R R9, SR_TID.X ;  /* 0x0000000000097919 */ /* 0x000e220000002100 */
[----:B------:R-:W3:Y:S01]  /*0050*/  LDCU UR4, c[0x0][0x39c] ;  /* 0x00007380ff0477ac */ /* 0x000ee20008000800 */
[----:B------:R-:W4:Y:S01]  /*0060*/  S2R R6, SR_CTAID.X ;  /* 0x0000000000067919 */ /* 0x000f220000002500 */
[----:B------:R-:W5:Y:S01]  /*0070*/  LDCU UR5, c[0x0][0x398] ;  /* 0x00007300ff0577ac */ /* 0x000f620008000800 */
[----:B0-----:R-:W-:-:S04]  /*0080*/  VIMNMX R0, PT, PT, R4, R9, !PT ;  /* 0x0000000904007248 */ /* 0x001fc80007fe0100 */
[----:B-1----:R-:W-:-:S13]  /*0090*/  ISETP.GE.AND P1, PT, R0, R11, PT ;  /* 0x0000000b0000720c */ /* 0x002fda0003f26270 */
[----:B------:R-:W0:Y:S01]  /*00a0*/  @!P1 LDC.64 R2, c[0x0][0x390] ;  /* 0x0000e400ff029b82 */ /* 0x000e220000000a00 */
[----:B------:R-:W-:-:S04]  /*00b0*/  @!P1 IMAD R5, R4, R11, R9 ;  /* 0x0000000b04059224 */ /* 0x000fc800078e0209 */
[----:B0-----:R-:W-:-:S06]  /*00c0*/  @!P1 IMAD.WIDE.U32 R2, R5, 0x4, R2 ;  /* 0x0000000405029825 */ /* 0x001fcc00078e0002 */
[----:B--2---:R0:W2:Y:S01]  /*00d0*/  @!P1 LDG.E R2, desc[UR10][R2.64] ;  /* 0x0000000a02029981 */ /* 0x0040a2000c1e1900 */
[----:B------:R-:W-:Y:S02]  /*00e0*/  @!P1 MOV R0, 0x400 ;  /* 0x0000040000009802 */ /* 0x000fe40000000f00 */
[----:B----4-:R-:W-:Y:S01]  /*00f0*/  LEA R6, R6, R9, 0x5 ;  /* 0x0000000906067211 */ /* 0x010fe200078e28ff */
[----:B------:R-:W1:Y:S01]  /*0100*/  @!P1 S2R R5, SR_CgaCtaId ;  /* 0x0000000000059919 */ /* 0x000e620000008800 */
[----:B---3--:R-:W-:Y:S01]  /*0110*/  IADD3 R16, PT, PT, -R11, UR4, RZ ;  /* 0x000000040b107c10 */ /* 0x008fe2000fffe1ff */
[----:B------:R-:W3:Y:S03]  /*0120*/  S2R R7, SR_CTAID.Y ;  /* 0x0000000000077919 */ /* 0x000ee60000002600 */
[----:B------:R-:W-:Y:S02]  /*0130*/  ISETP.GT.AND P0, PT, R6, R16, PT ;  /* 0x000000100600720c */ /* 0x000fe40003f04270 */
[----:B-1----:R-:W-:-:S04]  /*0140*/  @!P1 LEA R0, R5, R0, 0x18 ;  /* 0x0000000005009211 */ /* 0x002fc800078ec0ff */
[----:B------:R-:W-:Y:S02]  /*0150*/  @!P1 LEA R0, R4, R0, 0x7 ;  /* 0x0000000004009211 */ /* 0x000fe400078e38ff */
[----:B---3--:R-:W-:Y:S02]  /*0160*/  LEA R7, R7, R4, 0x5 ;  /* 0x0000000407077211 */ /* 0x008fe400078e28ff */
[----:B0-----:R-:W-:Y:S02]  /*0170*/  @!P1 LEA R3, R9, R0, 0x2 ;  /* 0x0000000009039211 */ /* 0x001fe400078e10ff */
[----:B-----5:R-:W-:-:S04]  /*0180*/  IADD3 R4, PT, PT, -R11, UR5, RZ ;  /* 0x000000050b047c10 */ /* 0x020fc8000fffe1ff */
[----:B------:R-:W-:Y:S01]  /*0190*/  ISETP.GT.OR P0, PT, R7, R4, P0 ;  /* 0x000000040700720c */ /* 0x000fe20000704670 */
[----:B--2---:R0:W-:Y:S01]  /*01a0*/  @!P1 STS [R3], R2 ;  /* 0x0000000203009388 */ /* 0x0041e20000000800 */
[----:B------:R-:W-:Y:S11]  /*01b0*/  BAR.SYNC.DEFER_BLOCKING 0x0 ;  /* 0x0000000000007b1d */ /* 0x000ff60000010000 */
[----:B------:R-:W-:Y:S05]  /*01c0*/  @P0 EXIT ;  /* 0x000000000000094d */ /* 0x000fea0003800000 */
[----:B------:R-:W-:Y:S01]  /*01d0*/  ISETP.GE.AND P0, PT, R11, 0x1, PT ;  /* 0x000000010b00780c */ /* 0x000fe20003f06270 */
[----:B------:R-:W-:-:S12]  /*01e0*/  HFMA2 R15, -RZ, RZ, 0, 0 ;  /* 0x00000000ff0f7431 */ /* 0x000fd800000001ff */
[----:B------:R-:W-:Y:S05]  /*01f0*/  @!P0 BRA `(.L_x_0) ;  /* 0x00000008002c8947 */ /* 0x000fea0003800000 */
[----:B------:R-:W1:Y:S01]  /*0200*/  LDCU.64 UR6, c[0x0][0x380] ;  /* 0x00007000ff0677ac */ /* 0x000e620008000a00 */
[C---:B------:R-:W-:Y:S02]  /*0210*/  LOP3.LUT R0, R11.reuse, 0xf, RZ, 0xc0, !PT ;  /* 0x0000000f0b007812 */ /* 0x040fe400078ec0ff */
[----:B0-----:R-:W-:Y:S01]  /*0220*/  LOP3.LUT R2, R11, 0x7, RZ, 0xc0, !PT ;  /* 0x000000070b027812 */ /* 0x001fe200078ec0ff */
[----:B------:R-:W-:Y:S01]  /*0230*/  UMOV UR4, URZ ;  /* 0x000000ff00047c82 */ /* 0x000fe20008000000 */
[----:B------:R-:W-:Y:S01]  /*0240*/  MOV R15, RZ ;  /* 0x000000ff000f7202 */ /* 0x000fe20000000f00 */
[----:B------:R-:W-:Y:S01]  /*0250*/  VIADD R3, R0, 0xffffffff ;  /* 0xffffffff00037836 */ /* 0x000fe20000000000 */
[----:B------:R-:W-:-:S04]  /*0260*/  IADD3 R4, PT, PT, R2, -0x1, RZ ;  /* 0xffffffff02047810 */ /* 0x000fc80007ffe0ff */
[----:B------:R-:W-:Y:S02]  /*0270*/  ISETP.GE.U32.AND P0, PT, R3, 0x7, PT ;  /* 0x000000070300780c */ /* 0x000fe40003f06070 */
[C---:B------:R-:W-:Y:S02]  /*0280*/  LOP3.LUT R3, R11.reuse, 0x7ffffff0, RZ, 0xc0, !PT ;  /* 0x7ffffff00b037812 */ /* 0x040fe400078ec0ff */
[----:B------:R-:W-:Y:S02]  /*0290*/  ISETP.GE.U32.AND P1, PT, R4, 0x3, PT ;  /* 0x000000030400780c */ /* 0x000fe40003f26070 */
[----:B------:R-:W-:Y:S01]  /*02a0*/  LOP3.LUT R4, R11, 0x3, RZ, 0xc0, !PT ;  /* 0x000000030b047812 */ /* 0x000fe200078ec0ff */
[----:B-1----:R-:W-:Y:S01]  /*02b0*/  UIADD3 UR6, UP0, UPT, UR6, 0x20, URZ ;  /* 0x0000002006067890 */ /* 0x002fe2000ff1e0ff */
[----:B------:R-:W-:-:S03]  /*02c0*/  IADD3 R5, PT, PT, -R3, RZ, RZ ;  /* 0x000000ff03057210 */ /* 0x000fc60007ffe1ff */
[----:B------:R-:W-:-:S12]  /*02d0*/  UIADD3.X UR7, UPT, UPT, URZ, UR7, URZ, UP0, !UPT ;  /* 0x00000007ff077290 */ /* 0x000fd800087fe4ff */
.L_x_6:
[----:B------:R-:W0:Y:S01]  /*02e0*/  LDCU UR9, c[0x0][0x3a0] ;  /* 0x00007400ff0977ac */ /* 0x000e220008000800 */
[----:B------:R-:W-:Y:S01]  /*02f0*/  VIADD R17, R7, UR4 ;  /* 0x0000000407117c36 */ /* 0x000fe20008000000 */
[----:B------:R-:W-:Y:S01]  /*0300*/  MOV R20, RZ ;  /* 0x000000ff00147202 */ /* 0x000fe20000000f00 */
[----:B------:R-:W1:Y:S01]  /*0310*/  LDCU UR5, c[0x0][0x39c] ;  /* 0x00007380ff0577ac */ /* 0x000e620008000800 */
[----:B0-----:R-:W-:Y:S01]  /*0320*/  UISETP.GE.U32.AND UP0, UPT, UR9, 0x10, UPT ;  /* 0x000000100900788c */ /* 0x001fe2000bf06070 */
[----:B-1----:R-:W-:-:S08]  /*0330*/  IMAD R17, R17, UR5, R6 ;  /* 0x0000000511117c24 */ /* 0x002fd0000f8e0206 */
[----:B------:R-:W-:Y:S05]  /*0340*/  BRA.U !UP0, `(.L_x_1) ;  /* 0x0000000108d07547 */ /* 0x000fea000b800000 */
[----:B------:R-:W0:Y:S01]  /*0350*/  S2UR UR8, SR_CgaCtaId ;  /* 0x00000000000879c3 */ /* 0x000e220000008800 */
[----:B------:R-:W-:Y:S01]  /*0360*/  UMOV UR5, 0x400 ;  /* 0x0000040000057882 */ /* 0x000fe20000000000 */
[----:B------:R-:W-:Y:S02]  /*0370*/  MOV R18, R17 ;  /* 0x0000001100127202 */ /* 0x000fe40000000f00 */
[----:B------:R-:W-:Y:S01]  /*0380*/  MOV R19, R5 ;  /* 0x0000000500137202 */ /* 0x000fe20000000f00 */
[----:B0-----:R-:W-:-:S04]  /*0390*/  ULEA UR5, UR8, UR5, 0x18 ;  /* 0x0000000508057291 */ /* 0x001fc8000f8ec0ff */
[----:B------:R-:W-:-:S04]  /*03a0*/  ULEA UR5, UR4, UR5, 0x7 ;  /* 0x0000000504057291 */ /* 0x000fc8000f8e38ff */
[----:B------:R-:W-:-:S12]  /*03b0*/  UIADD3 UR5, UPT, UPT, UR5, 0x20, URZ ;  /* 0x0000002005057890 */ /* 0x000fd8000fffe0ff */
.L_x_2:
[----:B------:R-:W-:Y:S01]  /*03c0*/  MOV R30, UR6 ;  /* 0x00000006001e7c02 */ /* 0x000fe20008000f00 */
[----:B------:R-:W-:Y:S01]  /*03d0*/  IMAD.U32 R31, RZ, RZ, UR7 ;  /* 0x00000007ff1f7e24 */ /* 0x000fe2000f8e00ff */
[----:B------:R-:W0:Y:S03]  /*03e0*/  LDS.128 R8, [UR5+-0x20] ;  /* 0xffffe005ff087984 */ /* 0x000e260008000c00 */
[----:B------:R-:W-:-:S05]  /*03f0*/  IMAD.WIDE R30, R18, 0x4, R30 ;  /* 0x00000004121e7825 */ /* 0x000fca00078e021e */
[----:B------:R-:W0:Y:S04]  /*0400*/  LDG.E R12, desc[UR10][R30.64+-0x20] ;  /* 0xffffe00a1e0c7981 */ /* 0x000e28000c1e1900 */
[----:B------:R-:W2:Y:S04]  /*0410*/  LDG.E R13, desc[UR10][R30.64+-0x1c] ;  /* 0xffffe40a1e0d7981 */ /* 0x000ea8000c1e1900 */
[----:B------:R-:W3:Y:S04]  /*0420*/  LDG.E R14, desc[UR10][R30.64+-0x18] ;  /* 0xffffe80a1e0e7981 */ /* 0x000ee8000c1e1900 */
[----:B------:R-:W4:Y:S04]  /*0430*/  LDG.E R20, desc[UR10][R30.64+-0x14] ;  /* 0xffffec0a1e147981 */ /* 0x000f28000c1e1900 */
[----:B------:R-:W5:Y:S04]  /*0440*/  LDG.E R23, desc[UR10][R30.64+-0x10] ;  /* 0xfffff00a1e177981 */ /* 0x000f68000c1e1900 */
[----:B------:R-:W5:Y:S04]  /*0450*/  LDG.E R22, desc[UR10][R30.64+-0xc] ;  /* 0xfffff40a1e167981 */ /* 0x000f68000c1e1900 */
[----:B------:R-:W5:Y:S04]  /*0460*/  LDG.E R29, desc[UR10][R30.64+-0x8] ;  /* 0xfffff80a1e1d7981 */ /* 0x000f68000c1e1900 */
[----:B------:R-:W5:Y:S04]  /*0470*/  LDG.E R28, desc[UR10][R30.64+-0x4] ;  /* 0xfffffc0a1e1c7981 */ /* 0x000f68000c1e1900 */
[----:B------:R-:W5:Y:S04]  /*0480*/  LDG.E R25, desc[UR10][R30.64] ;  /* 0x0000000a1e197981 */ /* 0x000f68000c1e1900 */
[----:B------:R-:W5:Y:S04]  /*0490*/  LDG.E R26, desc[UR10][R30.64+0x4] ;  /* 0x0000040a1e1a7981 */ /* 0x000f68000c1e1900 */
[----:B------:R-:W5:Y:S04]  /*04a0*/  LDG.E R21, desc[UR10][R30.64+0x8] ;  /* 0x0000080a1e157981 */ /* 0x000f68000c1e1900 */
[----:B------:R-:W5:Y:S04]  /*04b0*/  LDG.E R27, desc[UR10][R30.64+0x18] ;  /* 0x0000180a1e1b7981 */ /* 0x000f68000c1e1900 */
[----:B------:R-:W5:Y:S01]  /*04c0*/  LDG.E R24, desc[UR10][R30.64+0x1c] ;  /* 0x00001c0a1e187981 */ /* 0x000f62000c1e1900 */
[----:B0-----:R-:W-:-:S04]  /*04d0*/  IMAD R8, R12, R8, R15 ;  /* 0x000000080c087224 */ /* 0x001fc800078e020f */
[----:B--2---:R-:W-:-:S04]  /*04e0*/  IMAD R9, R13, R9, R8 ;  /* 0x000000090d097224 */ /* 0x004fc800078e0208 */
[----:B---3--:R-:W-:Y:S02]  /*04f0*/  IMAD R9, R14, R10, R9 ;  /* 0x0000000a0e097224 */ /* 0x008fe400078e0209 */
[----:B------:R-:W5:Y:S02]  /*0500*/  LDS.128 R12, [UR5+-0x10] ;  /* 0xfffff005ff0c7984 */ /* 0x000f640008000c00 */
[----:B----4-:R-:W-:Y:S02]  /*0510*/  IMAD R9, R20, R11, R9 ;  /* 0x0000000b14097224 */ /* 0x010fe400078e0209 */
[----:B------:R-:W2:Y:S02]  /*0520*/  LDG.E R20, desc[UR10][R30.64+0xc] ;  /* 0x00000c0a1e147981 */ /* 0x000ea4000c1e1900 */
[----:B-----5:R-:W-:Y:S02]  /*0530*/  IMAD R9, R23, R12, R9 ;  /* 0x0000000c17097224 */ /* 0x020fe400078e0209 */
[----:B------:R-:W3:Y:S02]  /*0540*/  LDG.E R23, desc[UR10][R30.64+0x10] ;  /* 0x0000100a1e177981 */ /* 0x000ee4000c1e1900 */
[----:B------:R-:W-:-:S02]  /*0550*/  IMAD R9, R22, R13, R9 ;  /* 0x0000000d16097224 */ /* 0x000fc400078e0209 */
[----:B------:R-:W4:Y:S02]  /*0560*/  LDG.E R22, desc[UR10][R30.64+0x14] ;  /* 0x0000140a1e167981 */ /* 0x000f24000c1e1900 */
[----:B------:R-:W-:-:S04]  /*0570*/  IMAD R9, R29, R14, R9 ;  /* 0x0000000e1d097224 */ /* 0x000fc800078e0209 */
[----:B------:R-:W-:Y:S02]  /*0580*/  IMAD R15, R28, R15, R9 ;  /* 0x0000000f1c0f7224 */ /* 0x000fe400078e0209 */
[----:B------:R-:W0:Y:S01]  /*0590*/  LDS.128 R8, [UR5] ;  /* 0x00000005ff087984 */ /* 0x000e220008000c00 */
[----:B------:R-:W-:Y:S01]  /*05a0*/  IADD3 R19, PT, PT, R19, 0x10, RZ ;  /* 0x0000001013137810 */ /* 0x000fe20007ffe0ff */
[----:B0-----:R-:W-:Y:S02]  /*05b0*/  IMAD R8, R25, R8, R15 ;  /* 0x0000000819087224 */ /* 0x001fe400078e020f */
[----:B------:R-:W3:Y:S02]  /*05c0*/  LDS.128 R12, [UR5+0x10] ;  /* 0x00001005ff0c7984 */ /* 0x000ee40008000c00 */
[----:B------:R-:W-:-:S04]  /*05d0*/  IMAD R8, R26, R9, R8 ;  /* 0x000000091a087224 */ /* 0x000fc800078e0208 */
[----:B------:R-:W-:Y:S01]  /*05e0*/  IMAD R8, R21, R10, R8 ;  /* 0x0000000a15087224 */ /* 0x000fe200078e0208 */
[----:B------:R-:W-:Y:S01]  /*05f0*/  ISETP.NE.AND P2, PT, R19, RZ, PT ;  /* 0x000000ff1300720c */ /* 0x000fe20003f45270 */
[----:B------:R-:W-:Y:S01]  /*0600*/  UIADD3 UR5, UPT, UPT, UR5, 0x40, URZ ;  /* 0x0000004005057890 */ /* 0x000fe2000fffe0ff */
[----:B------:R-:W-:Y:S01]  /*0610*/  IADD3 R18, PT, PT, R18, 0x10, RZ ;  /* 0x0000001012127810 */ /* 0x000fe20007ffe0ff */
[----:B--2---:R-:W-:-:S04]  /*0620*/  IMAD R8, R20, R11, R8 ;  /* 0x0000000b14087224 */ /* 0x004fc800078e0208 */
[----:B---3--:R-:W-:-:S04]  /*0630*/  IMAD R8, R23, R12, R8 ;  /* 0x0000000c17087224 */ /* 0x008fc800078e0208 */
[----:B----4-:R-:W-:-:S04]  /*0640*/  IMAD R8, R22, R13, R8 ;  /* 0x0000000d16087224 */ /* 0x010fc800078e0208 */
[----:B------:R-:W-:-:S04]  /*0650*/  IMAD R8, R27, R14, R8 ;  /* 0x0000000e1b087224 */ /* 0x000fc800078e0208 */
[----:B------:R-:W-:Y:S01]  /*0660*/  IMAD R15, R24, R15, R8 ;  /* 0x0000000f180f7224 */ /* 0x000fe200078e0208 */
[----:B------:R-:W-:Y:S06]  /*0670*/  @P2 BRA `(.L_x_2) ;  /* 0xfffffffc00502947 */ /* 0x000fec000383ffff */
[----:B------:R-:W-:-:S07]  /*0680*/  MOV R20, R3 ;  /* 0x0000000300147202 */ /* 0x000fce0000000f00 */
.L_x_1:
[----:B------:R-:W-:-:S13]  /*0690*/  ISETP.NE.AND P2, PT, R0, RZ, PT ;  /* 0x000000ff0000720c */ /* 0x000fda0003f45270 */
[----:B------:R-:W-:Y:S05]  /*06a0*/  @!P2 BRA `(.L_x_3) ;  /* 0x0000000000f4a947 */ /* 0x000fea0003800000 */
[----:B------:R-:W0:Y:S01]  /*06b0*/  S2UR UR8, SR_CgaCtaId ;  /* 0x00000000000879c3 */ /* 0x000e220000008800 */
[----:B------:R-:W-:Y:S01]  /*06c0*/  UMOV UR5, 0x400 ;  /* 0x0000040000057882 */ /* 0x000fe20000000000 */
[----:B------:R-:W-:Y:S01]  /*06d0*/  ISETP.NE.AND P2, PT, R2, RZ, PT ;  /* 0x000000ff0200720c */ /* 0x000fe20003f45270 */
[----:B0-----:R-:W-:-:S04]  /*06e0*/  ULEA UR5, UR8, UR5, 0x18 ;  /* 0x0000000508057291 */ /* 0x001fc8000f8ec0ff */
[----:B------:R-:W-:Y:S01]  /*06f0*/  ULEA UR5, UR4, UR5, 0x7 ;  /* 0x0000000504057291 */ /* 0x000fe2000f8e38ff */
[----:B------:R-:W-:Y:S11]  /*0700*/  @!P0 BRA `(.L_x_4) ;  /* 0x00000000005c8947 */ /* 0x000ff60003800000 */
[----:B------:R-:W0:Y:S01]  /*0710*/  LDC.64 R18, c[0x0][0x380] ;  /* 0x0000e000ff127b82 */ /* 0x000e220000000a00 */
[----:B------:R-:W-:-:S05]  /*0720*/  IADD3 R9, PT, PT, R17, R20, RZ ;  /* 0x0000001411097210 */ /* 0x000fca0007ffe0ff */
[----:B0-----:R-:W-:-:S05]  /*0730*/  IMAD.WIDE R18, R9, 0x4, R18 ;  /* 0x0000000409127825 */ /* 0x001fca00078e0212 */
[----:B------:R-:W2:Y:S04]  /*0740*/  LDG.E R12, desc[UR10][R18.64] ;  /* 0x0000000a120c7981 */ /* 0x000ea8000c1e1900 */
[----:B------:R-:W3:Y:S04]  /*0750*/  LDG.E R22, desc[UR10][R18.64+0x4] ;  /* 0x0000040a12167981 */ /* 0x000ee8000c1e1900 */
[----:B------:R-:W4:Y:S04]  /*0760*/  LDG.E R25, desc[UR10][R18.64+0x8] ;  /* 0x0000080a12197981 */ /* 0x000f28000c1e1900 */
[----:B------:R-:W5:Y:S04]  /*0770*/  LDG.E R26, desc[UR10][R18.64+0xc] ;  /* 0x00000c0a121a7981 */ /* 0x000f68000c1e1900 */
[----:B------:R-:W5:Y:S04]  /*0780*/  LDG.E R23, desc[UR10][R18.64+0x10] ;  /* 0x0000100a12177981 */ /* 0x000f68000c1e1900 */
[----:B------:R-:W5:Y:S04]  /*0790*/  LDG.E R24, desc[UR10][R18.64+0x14] ;  /* 0x0000140a12187981 */ /* 0x000f68000c1e1900 */
[----:B------:R-:W5:Y:S04]  /*07a0*/  LDG.E R21, desc[UR10][R18.64+0x18] ;  /* 0x0000180a12157981 */ /* 0x000f68000c1e1900 */
[----:B------:R-:W5:Y:S01]  /*07b0*/  LDG.E R28, desc[UR10][R18.64+0x1c] ;  /* 0x00001c0a121c7981 */ /* 0x000f62000c1e1900 */
[C---:B------:R-:W-:Y:S01]  /*07c0*/  LEA R27, R20.reuse, UR5, 0x2 ;  /* 0x00000005141b7c11 */ /* 0x040fe2000f8e10ff */
[----:B------:R-:W-:-:S04]  /*07d0*/  VIADD R20, R20, 0x8 ;  /* 0x0000000814147836 */ /* 0x000fc80000000000 */
[----:B------:R-:W2:Y:S02]  /*07e0*/  LDS.128 R8, [R27] ;  /* 0x000000001b087984 */ /* 0x000ea40000000c00 */
[----:B--2---:R-:W-:Y:S02]  /*07f0*/  IMAD R8, R12, R8, R15 ;  /* 0x000000080c087224 */ /* 0x004fe400078e020f */
[----:B------:R-:W0:Y:S02]  /*0800*/  LDS.128 R12, [R27+0x10] ;  /* 0x000010001b0c7984 */ /* 0x000e240000000c00 */
[----:B---3--:R-:W-:-:S04]  /*0810*/  IMAD R8, R22, R9, R8 ;  /* 0x0000000916087224 */ /* 0x008fc800078e0208 */
[----:B----4-:R-:W-:-:S04]  /*0820*/  IMAD R8, R25, R10, R8 ;  /* 0x0000000a19087224 */ /* 0x010fc800078e0208 */
[----:B-----5:R-:W-:-:S04]  /*0830*/  IMAD R8, R26, R11, R8 ;  /* 0x0000000b1a087224 */ /* 0x020fc800078e0208 */
[----:B0-----:R-:W-:-:S04]  /*0840*/  IMAD R8, R23, R12, R8 ;  /* 0x0000000c17087224 */ /* 0x001fc800078e0208 */
[----:B------:R-:W-:-:S04]  /*0850*/  IMAD R8, R24, R13, R8 ;  /* 0x0000000d18087224 */ /* 0x000fc800078e0208 */
[----:B------:R-:W-:-:S04]  /*0860*/  IMAD R8, R21, R14, R8 ;  /* 0x0000000e15087224 */ /* 0x000fc800078e0208 */
[----:B------:R-:W-:-:S07]  /*0870*/  IMAD R15, R28, R15, R8 ;  /* 0x0000000f1c0f7224 */ /* 0x000fce00078e0208 */
.L_x_4:
[----:B------:R-:W-:Y:S05]  /*0880*/  @!P2 BRA `(.L_x_3) ;  /* 0x00000000007ca947 */ /* 0x000fea0003800000 */
[----:B------:R-:W-:Y:S01]  /*0890*/  ISETP.NE.AND P2, PT, R4, RZ, PT ;  /* 0x000000ff0400720c */ /* 0x000fe20003f45270 */
[----:B------:R-:W-:-:S12]  /*08a0*/  @!P1 BRA `(.L_x_5) ;  /* 0x0000000000389947 */ /* 0x000fd80003800000 */
[----:B------:R-:W0:Y:S01]  /*08b0*/  LDC.64 R12, c[0x0][0x380] ;  /* 0x0000e000ff0c7b82 */ /* 0x000e220000000a00 */
[----:B------:R-:W-:-:S05]  /*08c0*/  IADD3 R9, PT, PT, R17, R20, RZ ;  /* 0x0000001411097210 */ /* 0x000fca0007ffe0ff */
[----:B0-----:R-:W-:-:S05]  /*08d0*/  IMAD.WIDE R12, R9, 0x4, R12 ;  /* 0x00000004090c7825 */ /* 0x001fca00078e020c */
[----:B------:R-:W2:Y:S04]  /*08e0*/  LDG.E R14, desc[UR10][R12.64] ;  /* 0x0000000a0c0e7981 */ /* 0x000ea8000c1e1900 */
[----:B------:R-:W3:Y:S04]  /*08f0*/  LDG.E R18, desc[UR10][R12.64+0x4] ;  /* 0x0000040a0c127981 */ /* 0x000ee8000c1e1900 */
[----:B------:R-:W4:Y:S04]  /*0900*/  LDG.E R19, desc[UR10][R12.64+0x8] ;  /* 0x0000080a0c137981 */ /* 0x000f28000c1e1900 */
[----:B------:R-:W5:Y:S01]  /*0910*/  LDG.E R21, desc[UR10][R12.64+0xc] ;  /* 0x00000c0a0c157981 */ /* 0x000f62000c1e1900 */
[----:B------:R-:W-:-:S02]  /*0920*/  LEA R8, R20, UR5, 0x2 ;  /* 0x0000000514087c11 */ /* 0x000fc4000f8e10ff */
[----:B------:R-:W-:-:S04]  /*0930*/  IADD3 R20, PT, PT, R20, 0x4, RZ ;  /* 0x0000000414147810 */ /* 0x000fc80007ffe0ff */
[----:B------:R-:W2:Y:S02]  /*0940*/  LDS.128 R8, [R8] ;  /* 0x0000000008087984 */ /* 0x000ea40000000c00 */
[----:B--2---:R-:W-:-:S04]  /*0950*/  IMAD R14, R14, R8, R15 ;  /* 0x000000080e0e7224 */ /* 0x004fc800078e020f */
[----:B---3--:R-:W-:-:S04]  /*0960*/  IMAD R9, R18, R9, R14 ;  /* 0x0000000912097224 */ /* 0x008fc800078e020e */
[----:B----4-:R-:W-:-:S04]  /*0970*/  IMAD R10, R19, R10, R9 ;  /* 0x0000000a130a7224 */ /* 0x010fc800078e0209 */
[----:B-----5:R-:W-:-:S07]  /*0980*/  IMAD R15, R21, R11, R10 ;  /* 0x0000000b150f7224 */ /* 0x020fce00078e020a */
.L_x_5:
[----:B------:R-:W-:Y:S05]  /*0990*/  @!P2 BRA `(.L_x_3) ;  /* 0x000000000038a947 */ /* 0x000fea0003800000 */
[----:B------:R-:W0:Y:S01]  /*09a0*/  LDC.64 R12, c[0x0][0x380] ;  /* 0x0000e000ff0c7b82 */ /* 0x000e220000000a00 */
[----:B------:R-:W-:-:S05]  /*09b0*/  IADD3 R17, PT, PT, R17, R20, RZ ;  /* 0x0000001411117210 */ /* 0x000fca0007ffe0ff */
[----:B0-----:R-:W-:-:S05]  /*09c0*/  IMAD.WIDE R12, R17, 0x4, R12 ;  /* 0x00000004110c7825 */ /* 0x001fca00078e020c */
[----:B------:R-:W2:Y:S01]  /*09d0*/  LDG.E R14, desc[UR10][R12.64] ;  /* 0x0000000a0c0e7981 */ /* 0x000ea2000c1e1900 */
[----:B------:R-:W-:Y:S02]  /*09e0*/  LEA R8, R20, UR5, 0x2 ;  /* 0x0000000514087c11 */ /* 0x000fe4000f8e10ff */
[----:B------:R-:W-:-:S04]  /*09f0*/  ISETP.NE.AND P2, PT, R4, 0x1, PT ;  /* 0x000000010400780c */ /* 0x000fc80003f45270 */
[----:B------:R-:W2:Y:S02]  /*0a00*/  LDS.128 R8, [R8] ;  /* 0x0000000008087984 */ /* 0x000ea40000000c00 */
[----:B--2---:R-:W-:-:S07]  /*0a10*/  IMAD R15, R14, R8, R15 ;  /* 0x000000080e0f7224 */ /* 0x004fce00078e020f */
[----:B------:R-:W-:Y:S05]  /*0a20*/  @!P2 BRA `(.L_x_3) ;  /* 0x000000000014a947 */ /* 0x000fea0003800000 */
[----:B------:R-:W-:Y:S01]  /*0a30*/  ISETP.NE.AND P2, PT, R4, 0x2, PT ;  /* 0x000000020400780c */ /* 0x000fe20003f45270 */
[----:B------:R-:W2:-:S12]  /*0a40*/  LDG.E R8, desc[UR10][R12.64+0x4] ;  /* 0x0000040a0c087981 */ /* 0x000e98000c1e1900 */
[----:B------:R-:W3:Y:S01]  /*0a50*/  @P2 LDG.E R11, desc[UR10][R12.64+0x8] ;  /* 0x0000080a0c0b2981 */ /* 0x000ee2000c1e1900 */
[----:B--2---:R-:W-:-:S04]  /*0a60*/  IMAD R15, R8, R9, R15 ;  /* 0x00000009080f7224 */ /* 0x004fc800078e020f */
[----:B---3--:R-:W-:-:S07]  /*0a70*/  @P2 IMAD R15, R11, R10, R15 ;  /* 0x0000000a0b0f2224 */ /* 0x008fce00078e020f */
.L_x_3:
[----:B------:R-:W-:-:S04]  /*0a80*/  UIADD3 UR4, UPT, UPT, UR4, 0x1, URZ ;  /* 0x0000000104047890 */ /* 0x000fc8000fffe0ff */
[----:B------:R-:W-:-:S09]  /*0a90*/  UISETP.NE.AND UP0, UPT, UR4, UR9, UPT ;  /* 0x000000090400728c */ /* 0x000fd2000bf05270 */
[----:B------:R-:W-:Y:S05]  /*0aa0*/  BRA.U UP0, `(.L_x_6) ;  /* 0xfffffff9000c7547 */ /* 0x000fea000b83ffff */
.L_x_0:
[----:B0-----:R-:W0:Y:S01]  /*0ab0*/  LDC.64 R2, c[0x0][0x388] ;  /* 0x0000e200ff027b82 */ /* 0x001e220000000a00 */
[----:B------:R-:W-:-:S05]  /*0ac0*/  IMAD R7, R16, R7, R7 ;  /* 0x0000000710077224 */ /* 0x000fca00078e0207 */
[----:B------:R-:W-:-:S05]  /*0ad0*/  IADD3 R7, PT, PT, R6, R7, RZ ;  /* 0x0000000706077210 */ /* 0x000fca0007ffe0ff */
[----:B0-----:R-:W-:-:S05]  /*0ae0*/  IMAD.WIDE R2, R7, 0x4, R2 ;  /* 0x0000000407027825 */ /* 0x001fca00078e0202 */
[----:B------:R-:W-:Y:S01]  /*0af0*/  STG.E desc[UR10][R2.64], R15 ;  /* 0x0000000f02007986 */ /* 0x000fe2000c10190a */
[----:B------:R-:W-:Y:S05]  /*0b00*/  EXIT ;  /* 0x000000000000794d */ /* 0x000fea0003800000 */
.L_x_7:
[----:B------:R-:W-:-:S00]  /*0b10*/  BRA `(.L_x_7) ;  /* 0xfffffffc00fc7947 */ /* 0x000fc0000383ffff */
[----:B------:R-:W-:-:S00]  /*0b20*/  NOP ;  /* 0x0000000000007918 */ /* 0x000fc00000000000 */
        /* <DEDUP_REMOVED lines=13> */
.L_x_8:


//--------------------- .nv.shared._Z17convolutionKernelPiS_S_iii --------------------------
	.section	.nv.shared._Z17convolutionKernelPiS_S_iii,"aw",@nobits
	.sectionflags	@""
	.align	4
.nv.shared._Z17convolutionKernelPiS_S_iii:
	.zero		5120


//--------------------- .nv.shared.reserved.0     --------------------------
	.section	.nv.shared.reserved.0,"aw",@nobits
	.weak		__nv_reservedSMEM_offset_0_alias
	.size		__nv_reservedSMEM_offset_0_alias, 0, 64
	.other		__nv_reservedSMEM_offset_0_alias,@"STO_CUDA_RESERVED_SHARED STV_DEFAULT"
__nv_reservedSMEM_offset_0_alias:
	.zero		0
	.zero		64


//--------------------- .nv.constant0._Z17convolutionKernelPiS_S_iii --------------------------
	.section	.nv.constant0._Z17convolutionKernelPiS_S_iii,"a",@progbits
	.sectionflags	@""
	.align	4
.nv.constant0._Z17convolutionKernelPiS_S_iii:
	.zero		932


//--------------------- SYMBOLS --------------------------

	.type		.nv.reservedSmem.offset0,@object
	.size		.nv.reservedSmem.offset0,0x4
	.type		.nv.reservedSmem.cap,@object
	.size		.nv.reservedSmem.cap,0x4
